	.headerflags	@"EF_CUDA_TEXMODE_UNIFIED EF_CUDA_64BIT_ADDRESS EF_CUDA_ACCELERATORS EF_CUDA_SM90 EF_CUDA_VIRTUAL_SM(EF_CUDA_SM90)"
	.elftype	@"ET_EXEC"


//--------------------- .nv.info                  --------------------------
	.section	.nv.info,"",@"SHT_CUDA_INFO"
	.align	4


	//----- nvinfo : EIATTR_REGCOUNT
	.align		4
        /*0000*/ 	.byte	0x04, 0x2f
        /*0002*/ 	.short	(.L_1 - .L_0)
	.align		4
.L_0:
        /*0004*/ 	.word	index@(triton_poi_fused_add_convolution_9)
        /*0008*/ 	.word	0x00000020


	//----- nvinfo : EIATTR_MIN_STACK_SIZE
	.align		4
.L_1:
        /*000c*/ 	.byte	0x04, 0x12
        /*000e*/ 	.short	(.L_3 - .L_2)
	.align		4
.L_2:
        /*0010*/ 	.word	index@(triton_poi_fused_add_convolution_9)
        /*0014*/ 	.word	0x00000000


	//----- nvinfo : EIATTR_FRAME_SIZE
	.align		4
.L_3:
        /*0018*/ 	.byte	0x04, 0x11
        /*001a*/ 	.short	(.L_5 - .L_4)
	.align		4
.L_4:
        /*001c*/ 	.word	index@(triton_poi_fused_add_convolution_9)
        /*0020*/ 	.word	0x00000000


	//----- nvinfo : EIATTR_MIN_STACK_SIZE
	.align		4
.L_5:
        /*0024*/ 	.byte	0x04, 0x12
        /*0026*/ 	.short	(.L_7 - .L_6)
	.align		4
.L_6:
        /*0028*/ 	.word	index@(triton_poi_fused_add_convolution_9)
        /*002c*/ 	.word	0x00000000
.L_7:


//--------------------- .nv.info.triton_poi_fused_add_convolution_9 --------------------------
	.section	.nv.info.triton_poi_fused_add_convolution_9,"",@"SHT_CUDA_INFO"
	.sectionflags	@""
	.align	4


	//----- nvinfo : EIATTR_CUDA_API_VERSION
	.align		4
        /*0000*/ 	.byte	0x04, 0x37
        /*0002*/ 	.short	(.L_9 - .L_8)
.L_8:
        /*0004*/ 	.word	0x0000007c


	//----- nvinfo : EIATTR_KPARAM_INFO
	.align		4
.L_9:
        /*0008*/ 	.byte	0x04, 0x17
        /*000a*/ 	.short	(.L_11 - .L_10)
.L_10:
        /*000c*/ 	.word	0x00000000
        /*0010*/ 	.short	0x0005
        /*0012*/ 	.short	0x0024
        /*0014*/ 	.byte	0x00, 0xf0, 0x11, 0x00


	//----- nvinfo : EIATTR_KPARAM_INFO
	.align		4
.L_11:
        /*0018*/ 	.byte	0x04, 0x17
        /*001a*/ 	.short	(.L_13 - .L_12)
.L_12:
        /*001c*/ 	.word	0x00000000
        /*0020*/ 	.short	0x0004
        /*0022*/ 	.short	0x0020
        /*0024*/ 	.byte	0x00, 0xf0, 0x11, 0x00


	//----- nvinfo : EIATTR_KPARAM_INFO
	.align		4
.L_13:
        /*0028*/ 	.byte	0x04, 0x17
        /*002a*/ 	.short	(.L_15 - .L_14)
.L_14:
        /*002c*/ 	.word	0x00000000
        /*0030*/ 	.short	0x0003
        /*0032*/ 	.short	0x0018
        /*0034*/ 	.byte	0x00, 0xf4, 0x21, 0x00


	//----- nvinfo : EIATTR_KPARAM_INFO
	.align		4
.L_15:
        /*0038*/ 	.byte	0x04, 0x17
        /*003a*/ 	.short	(.L_17 - .L_16)
.L_16:
        /*003c*/ 	.word	0x00000000
        /*0040*/ 	.short	0x0002
        /*0042*/ 	.short	0x0010
        /*0044*/ 	.byte	0x00, 0xf4, 0x21, 0x00


	//----- nvinfo : EIATTR_KPARAM_INFO
	.align		4
.L_17:
        /*0048*/ 	.byte	0x04, 0x17
        /*004a*/ 	.short	(.L_19 - .L_18)
.L_18:
        /*004c*/ 	.word	0x00000000
        /*0050*/ 	.short	0x0001
        /*0052*/ 	.short	0x0008
        /*0054*/ 	.byte	0x00, 0xf4, 0x21, 0x00


	//----- nvinfo : EIATTR_KPARAM_INFO
	.align		4
.L_19:
        /*0058*/ 	.byte	0x04, 0x17
        /*005a*/ 	.short	(.L_21 - .L_20)
.L_20:
        /*005c*/ 	.word	0x00000000
        /*0060*/ 	.short	0x0000
        /*0062*/ 	.short	0x0000
        /*0064*/ 	.byte	0x00, 0xf4, 0x21, 0x00


	//----- nvinfo : EIATTR_SPARSE_MMA_MASK
	.align		4
.L_21:
        /*0068*/ 	.byte	0x03, 0x50
        /*006a*/ 	.short	0x0000


	//----- nvinfo : EIATTR_MAXREG_COUNT
	.align		4
        /*006c*/ 	.byte	0x03, 0x1b
        /*006e*/ 	.short	0x00ff


	//----- nvinfo : EIATTR_EXIT_INSTR_OFFSETS
	.align		4
        /*0070*/ 	.byte	0x04, 0x1c
        /*0072*/ 	.short	(.L_23 - .L_22)


	//   ....[0]....
.L_22:
        /*0074*/ 	.word	0x00000700


	//   ....[1]....
        /*0078*/ 	.word	0x00000750


	//----- nvinfo : EIATTR_REQNTID
	.align		4
.L_23:
        /*007c*/ 	.byte	0x04, 0x10
        /*007e*/ 	.short	(.L_25 - .L_24)
.L_24:
        /*0080*/ 	.word	0x00000080
        /*0084*/ 	.word	0x00000001
        /*0088*/ 	.word	0x00000001


	//----- nvinfo : EIATTR_CBANK_PARAM_SIZE
	.align		4
.L_25:
        /*008c*/ 	.byte	0x03, 0x19
        /*008e*/ 	.short	0x0028


	//----- nvinfo : EIATTR_PARAM_CBANK
	.align		4
        /*0090*/ 	.byte	0x04, 0x0a
        /*0092*/ 	.short	(.L_27 - .L_26)
	.align		4
.L_26:
        /*0094*/ 	.word	index@(.nv.constant0.triton_poi_fused_add_convolution_9)
        /*0098*/ 	.short	0x0210
        /*009a*/ 	.short	0x0028


	//----- nvinfo : EIATTR_SW_WAR
	.align		4
.L_27:
        /*009c*/ 	.byte	0x04, 0x36
        /*009e*/ 	.short	(.L_29 - .L_28)
.L_28:
        /*00a0*/ 	.word	0x00000008
.L_29:


//--------------------- .nv.callgraph             --------------------------
	.section	.nv.callgraph,"",@"SHT_CUDA_CALLGRAPH"
	.align	4
	.sectionentsize	8
	.align		4
        /*0000*/ 	.word	0x00000000
	.align		4
        /*0004*/ 	.word	0xffffffff
	.align		4
        /*0008*/ 	.word	0x00000000
	.align		4
        /*000c*/ 	.word	0xfffffffe
	.align		4
        /*0010*/ 	.word	0x00000000
	.align		4
        /*0014*/ 	.word	0xfffffffd
	.align		4
        /*0018*/ 	.word	0x00000000
	.align		4
        /*001c*/ 	.word	0xfffffffc


//--------------------- .text.triton_poi_fused_add_convolution_9 --------------------------
	.section	.text.triton_poi_fused_add_convolution_9,"ax",@progbits
	.sectionflags	@"SHF_BARRIERS=1"
	.align	128
        .global         triton_poi_fused_add_convolution_9
        .type           triton_poi_fused_add_convolution_9,@function
        .size           triton_poi_fused_add_convolution_9,(.L_x_1 - triton_poi_fused_add_convolution_9)
        .other          triton_poi_fused_add_convolution_9,@"STO_CUDA_ENTRY STV_DEFAULT"
triton_poi_fused_add_convolution_9:
.text.triton_poi_fused_add_convolution_9:
[----:B------:R-:W0:Y:S01]  /*0000*/  LDC R1, c[0x0][0x28] ;  /* 0x00000a00ff017b82 */ /* 0x000e220000000800 */
[----:B------:R-:W1:Y:S07]  /*0010*/  S2R R2, SR_TID.X ;  /* 0x0000000000027919 */ /* 0x000e6e0000002100 */
[----:B------:R-:W2:Y:S01]  /*0020*/  LDC.64 R22, c[0x0][0x218] ;  /* 0x00008600ff167b82 */ /* 0x000ea20000000a00 */
[----:B------:R-:W-:Y:S02]  /*0030*/  CS2R R6, SRZ ;  /* 0x0000000000067805 */ /* 0x000fe4000001ff00 */
[----:B------:R-:W-:Y:S01]  /*0040*/  CS2R R12, SRZ ;  /* 0x00000000000c7805 */ /* 0x000fe2000001ff00 */
[----:B------:R-:W3:Y:S01]  /*0050*/  S2R R3, SR_CTAID.X ;  /* 0x0000000000037919 */ /* 0x000ee20000002500 */
[----:B------:R-:W-:-:S02]  /*0060*/  CS2R R14, SRZ ;  /* 0x00000000000e7805 */ /* 0x000fc4000001ff00 */
[----:B------:R-:W-:Y:S02]  /*0070*/  CS2R R8, SRZ ;  /* 0x0000000000087805 */ /* 0x000fe4000001ff00 */
[----:B------:R-:W-:Y:S01]  /*0080*/  CS2R R10, SRZ ;  /* 0x00000000000a7805 */ /* 0x000fe2000001ff00 */
[----:B------:R-:W4:Y:S01]  /*0090*/  S2R R26, SR_CTAID.Y ;  /* 0x00000000001a7919 */ /* 0x000f220000002600 */
[----:B------:R-:W5:Y:S01]  /*00a0*/  LDC.64 R16, c[0x0][0x210] ;  /* 0x00008400ff107b82 */ /* 0x000f620000000a00 */
[----:B------:R-:W-:Y:S01]  /*00b0*/  ULDC.64 UR6, c[0x0][0x208] ;  /* 0x0000820000067ab9 */ /* 0x000fe20000000a00 */
[----:B-1----:R-:W-:Y:S01]  /*00c0*/  SHF.R.U32.HI R0, RZ, 0x3, R2 ;  /* 0x00000003ff007819 */ /* 0x002fe20000011602 */
[----:B------:R-:W-:Y:S02]  /*00d0*/  IMAD.SHL.U32 R2, R2, 0x4, RZ ;  /* 0x0000000402027824 */ /* 0x000fe400078e00ff */
[----:B---3--:R-:W-:Y:S01]  /*00e0*/  IMAD.SHL.U32 R3, R3, 0x20, RZ ;  /* 0x0000002003037824 */ /* 0x008fe200078e00ff */
[----:B------:R-:W-:Y:S01]  /*00f0*/  SGXT.U32 R0, R0, 0x4 ;  /* 0x000000040000781a */ /* 0x000fe20000000000 */
[----:B----4-:R-:W-:-:S03]  /*0100*/  IMAD.SHL.U32 R27, R26, 0x20, RZ ;  /* 0x000000201a1b7824 */ /* 0x010fc600078e00ff */
[----:B------:R-:W-:Y:S02]  /*0110*/  LOP3.LUT R4, R3, 0x1c, R2, 0xf8, !PT ;  /* 0x0000001c03047812 */ /* 0x000fe400078ef802 */
[----:B------:R-:W-:-:S03]  /*0120*/  LOP3.LUT R29, R27, R0, RZ, 0xfc, !PT ;  /* 0x000000001b1d7212 */ /* 0x000fc600078efcff */
[C---:B--2---:R-:W-:Y:S01]  /*0130*/  IMAD.WIDE R22, R4.reuse, 0x4, R22 ;  /* 0x0000000404167825 */ /* 0x044fe200078e0216 */
[----:B------:R-:W-:Y:S02]  /*0140*/  LOP3.LUT R21, R27, 0x10, R0, 0xfe, !PT ;  /* 0x000000101b157812 */ /* 0x000fe400078efe00 */
[----:B------:R-:W-:Y:S01]  /*0150*/  ISETP.GE.AND P0, PT, R4, 0x40, PT ;  /* 0x000000400400780c */ /* 0x000fe20003f06270 */
[--C-:B------:R-:W-:Y:S02]  /*0160*/  IMAD R29, R29, 0x40, R4.reuse ;  /* 0x000000401d1d7824 */ /* 0x100fe400078e0204 */
[----:B------:R-:W-:Y:S01]  /*0170*/  IMAD R21, R21, 0x40, R4 ;  /* 0x0000004015157824 */ /* 0x000fe200078e0204 */
[----:B------:R-:W-:Y:S01]  /*0180*/  CS2R R4, SRZ ;  /* 0x0000000000047805 */ /* 0x000fe2000001ff00 */
[----:B-----5:R-:W-:-:S04]  /*0190*/  IMAD.WIDE R24, R29, 0x4, R16 ;  /* 0x000000041d187825 */ /* 0x020fc800078e0210 */
[----:B------:R-:W-:-:S04]  /*01a0*/  IMAD.WIDE R16, R21, 0x4, R16 ;  /* 0x0000000415107825 */ /* 0x000fc800078e0210 */
[----:B------:R1:W2:Y:S04]  /*01b0*/  @!P0 LDG.E.EL.128 R4, desc[UR6][R24.64] ;  /* 0x0000000618048981 */ /* 0x0002a8000c2e1d00 */
[----:B------:R-:W2:Y:S04]  /*01c0*/  @!P0 LDG.E.EL.128 R8, desc[UR6][R22.64] ;  /* 0x0000000616088981 */ /* 0x000ea8000c2e1d00 */
[----:B------:R3:W4:Y:S01]  /*01d0*/  @!P0 LDG.E.EL.128 R12, desc[UR6][R16.64] ;  /* 0x00000006100c8981 */ /* 0x000722000c2e1d00 */
[----:B------:R-:W-:Y:S01]  /*01e0*/  CS2R R18, SRZ ;  /* 0x0000000000127805 */ /* 0x000fe2000001ff00 */
[----:B-1----:R-:W1:Y:S01]  /*01f0*/  LDC.64 R24, c[0x0][0x220] ;  /* 0x00008800ff187b82 */ /* 0x002e620000000a00 */
[----:B---3--:R-:W-:-:S02]  /*0200*/  CS2R R16, SRZ ;  /* 0x0000000000107805 */ /* 0x008fc4000001ff00 */
[----:B------:R-:W-:Y:S01]  /*0210*/  CS2R R22, SRZ ;  /* 0x0000000000167805 */ /* 0x000fe2000001ff00 */
[----:B-1----:R-:W-:-:S05]  /*0220*/  IMAD.WIDE R28, R29, 0x4, R24 ;  /* 0x000000041d1c7825 */ /* 0x002fca00078e0218 */
[----:B------:R1:W3:Y:S01]  /*0230*/  @!P0 LDG.E.EL.128 R16, desc[UR6][R28.64] ;  /* 0x000000061c108981 */ /* 0x0002e2000c2e1d00 */
[----:B------:R-:W-:Y:S01]  /*0240*/  IMAD.WIDE R24, R21, 0x4, R24 ;  /* 0x0000000415187825 */ /* 0x000fe200078e0218 */
[----:B------:R-:W-:-:S06]  /*0250*/  CS2R R20, SRZ ;  /* 0x0000000000147805 */ /* 0x000fcc000001ff00 */
[----:B------:R5:W5:Y:S01]  /*0260*/  @!P0 LDG.E.EL.128 R20, desc[UR6][R24.64] ;  /* 0x0000000618148981 */ /* 0x000b62000c2e1d00 */
[----:B------:R-:W1:Y:S01]  /*0270*/  S2UR UR5, SR_CgaCtaId ;  /* 0x00000000000579c3 */ /* 0x000e620000008800 */
[----:B------:R-:W-:Y:S02]  /*0280*/  UMOV UR4, 0x400 ;  /* 0x0000040000047882 */ /* 0x000fe40000000000 */
[----:B01----:R-:W-:Y:S01]  /*0290*/  UPRMT UR4, UR5, 0x654, UR4 ;  /* 0x0000065405047896 */ /* 0x003fe20008000004 */
[----:B------:R-:W-:Y:S01]  /*02a0*/  LOP3.LUT R2, R27, 0x1c, R2, 0xf8, !PT ;  /* 0x0000001c1b027812 */ /* 0x000fe200078ef802 */
[C---:B--2---:R-:W-:Y:S01]  /*02b0*/  FADD R4, R8.reuse, R4 ;  /* 0x0000000408047221 */ /* 0x044fe20000000000 */
[----:B----4-:R-:W-:Y:S02]  /*02c0*/  FADD R12, R8, R12 ;  /* 0x0000000c080c7221 */ /* 0x010fe40000000000 */
[----:B------:R-:W0:Y:S01]  /*02d0*/  S2R R8, SR_TID.X ;  /* 0x0000000000087919 */ /* 0x000e220000002100 */
[C---:B------:R-:W-:Y:S01]  /*02e0*/  FADD R29, R9.reuse, R5 ;  /* 0x00000005091d7221 */ /* 0x040fe20000000000 */
[C---:B------:R-:W-:Y:S01]  /*02f0*/  FADD R5, R10.reuse, R6 ;  /* 0x000000060a057221 */ /* 0x040fe20000000000 */
[----:B------:R-:W-:Y:S01]  /*0300*/  FADD R28, R9, R13 ;  /* 0x0000000d091c7221 */ /* 0x000fe20000000000 */
[----:B------:R-:W-:Y:S01]  /*0310*/  FADD R9, R10, R14 ;  /* 0x0000000e0a097221 */ /* 0x000fe20000000000 */
[----:B0-----:R-:W-:Y:S01]  /*0320*/  IMAD.SHL.U32 R6, R8, 0x80, RZ ;  /* 0x0000008008067824 */ /* 0x001fe200078e00ff */
[----:B------:R-:W-:-:S04]  /*0330*/  SHF.R.U32.HI R13, RZ, 0x3, R8 ;  /* 0x00000003ff0d7819 */ /* 0x000fc80000011608 */
[----:B------:R-:W-:Y:S02]  /*0340*/  LOP3.LUT R6, R6, 0x380, RZ, 0xc0, !PT ;  /* 0x0000038006067812 */ /* 0x000fe400078ec0ff */
[----:B------:R-:W-:Y:S02]  /*0350*/  SGXT.U32 R13, R13, 0x4 ;  /* 0x000000040d0d781a */ /* 0x000fe40000000000 */
[C---:B------:R-:W-:Y:S02]  /*0360*/  LOP3.LUT R10, R6.reuse, 0x20, RZ, 0xfc, !PT ;  /* 0x00000020060a7812 */ /* 0x040fe400078efcff */
[----:B------:R-:W-:Y:S01]  /*0370*/  LOP3.LUT R14, R6, 0x40, RZ, 0xfc, !PT ;  /* 0x00000040060e7812 */ /* 0x000fe200078efcff */
[----:B---3--:R-:W-:Y:S01]  /*0380*/  FADD R4, R4, R16 ;  /* 0x0000001004047221 */ /* 0x008fe20000000000 */
[C---:B-----5:R-:W-:Y:S01]  /*0390*/  LOP3.LUT R24, R6.reuse, 0x60, RZ, 0xfc, !PT ;  /* 0x0000006006187812 */ /* 0x060fe200078efcff */
[----:B------:R-:W-:Y:S01]  /*03a0*/  FADD R17, R29, R17 ;  /* 0x000000111d117221 */ /* 0x000fe20000000000 */
[----:B------:R-:W-:-:S02]  /*03b0*/  LOP3.LUT R16, R6, R13, RZ, 0xfc, !PT ;  /* 0x0000000d06107212 */ /* 0x000fc400078efcff */
[----:B------:R-:W-:Y:S02]  /*03c0*/  LEA.HI R13, R6, UR4, RZ, 0x1f ;  /* 0x00000004060d7c11 */ /* 0x000fe4000f8ff8ff */
[----:B------:R-:W-:Y:S02]  /*03d0*/  LEA.HI R25, R10, UR4, RZ, 0x1f ;  /* 0x000000040a197c11 */ /* 0x000fe4000f8ff8ff */
[----:B------:R-:W-:Y:S02]  /*03e0*/  LEA.HI R29, R14, UR4, RZ, 0x1f ;  /* 0x000000040e1d7c11 */ /* 0x000fe4000f8ff8ff */
[----:B------:R-:W-:Y:S01]  /*03f0*/  LEA.HI R24, R24, UR4, RZ, 0x1f ;  /* 0x0000000418187c11 */ /* 0x000fe2000f8ff8ff */
[C---:B------:R-:W-:Y:S02]  /*0400*/  IMAD R13, R16.reuse, 0x4, R13 ;  /* 0x00000004100d7824 */ /* 0x040fe400078e020d */
[C---:B------:R-:W-:Y:S02]  /*0410*/  IMAD R10, R16.reuse, 0x4, R25 ;  /* 0x00000004100a7824 */ /* 0x040fe400078e0219 */
[----:B------:R-:W-:-:S02]  /*0420*/  IMAD R14, R16, 0x4, R29 ;  /* 0x00000004100e7824 */ /* 0x000fc400078e021d */
[----:B------:R-:W-:Y:S02]  /*0430*/  IMAD R16, R16, 0x4, R24 ;  /* 0x0000000410107824 */ /* 0x000fe400078e0218 */
[----:B------:R-:W-:Y:S01]  /*0440*/  FADD R24, R11, R7 ;  /* 0x000000070b187221 */ /* 0x000fe20000000000 */
[----:B------:R-:W-:Y:S01]  /*0450*/  FADD R5, R5, R18 ;  /* 0x0000001205057221 */ /* 0x000fe20000000000 */
[----:B------:R-:W-:Y:S01]  /*0460*/  FADD R6, R11, R15 ;  /* 0x0000000f0b067221 */ /* 0x000fe20000000000 */
[----:B------:R-:W-:Y:S01]  /*0470*/  FADD R12, R12, R20 ;  /* 0x000000140c0c7221 */ /* 0x000fe20000000000 */
[----:B------:R-:W-:Y:S01]  /*0480*/  FADD R19, R24, R19 ;  /* 0x0000001318137221 */ /* 0x000fe20000000000 */
[----:B------:R-:W-:Y:S01]  /*0490*/  STS [R13], R4 ;  /* 0x000000040d007388 */ /* 0x000fe20000000800 */
[----:B------:R-:W-:Y:S01]  /*04a0*/  FADD R21, R28, R21 ;  /* 0x000000151c157221 */ /* 0x000fe20000000000 */
[----:B------:R-:W-:Y:S01]  /*04b0*/  FADD R11, R9, R22 ;  /* 0x00000016090b7221 */ /* 0x000fe20000000000 */
[----:B------:R-:W-:Y:S01]  /*04c0*/  FADD R23, R6, R23 ;  /* 0x0000001706177221 */ /* 0x000fe20000000000 */
[----:B------:R-:W-:Y:S04]  /*04d0*/  STS [R10+0x80], R17 ;  /* 0x000080110a007388 */ /* 0x000fe80000000800 */
[----:B------:R-:W-:Y:S04]  /*04e0*/  STS [R14+0x100], R5 ;  /* 0x000100050e007388 */ /* 0x000fe80000000800 */
[----:B------:R0:W-:Y:S04]  /*04f0*/  STS [R16+0x180], R19 ;  /* 0x0001801310007388 */ /* 0x0001e80000000800 */
[----:B------:R1:W-:Y:S04]  /*0500*/  STS [R13+0x40], R12 ;  /* 0x0000400c0d007388 */ /* 0x0003e80000000800 */
[----:B------:R-:W-:Y:S01]  /*0510*/  STS [R10+0xc0], R21 ;  /* 0x0000c0150a007388 */ /* 0x000fe20000000800 */
[C---:B------:R-:W-:Y:S01]  /*0520*/  IMAD.SHL.U32 R7, R8.reuse, 0x2, RZ ;  /* 0x0000000208077824 */ /* 0x040fe200078e00ff */
[----:B------:R-:W-:Y:S01]  /*0530*/  SHF.R.S32.HI R9, RZ, 0x1a, R26 ;  /* 0x0000001aff097819 */ /* 0x000fe2000001141a */
[----:B0-----:R-:W0:Y:S01]  /*0540*/  LDC.64 R18, c[0x0][0x228] ;  /* 0x00008a00ff127b82 */ /* 0x001e220000000a00 */
[----:B------:R2:W-:Y:S04]  /*0550*/  STS [R14+0x140], R11 ;  /* 0x0001400b0e007388 */ /* 0x0005e80000000800 */
[----:B------:R-:W-:Y:S01]  /*0560*/  STS [R16+0x1c0], R23 ;  /* 0x0001c01710007388 */ /* 0x000fe20000000800 */
[----:B------:R-:W-:Y:S01]  /*0570*/  IMAD.SHL.U32 R8, R8, 0x4, RZ ;  /* 0x0000000408087824 */ /* 0x000fe200078e00ff */
[----:B------:R-:W-:-:S04]  /*0580*/  LOP3.LUT R7, R7, 0xf0, RZ, 0xc0, !PT ;  /* 0x000000f007077812 */ /* 0x000fc800078ec0ff */
[----:B------:R-:W-:Y:S01]  /*0590*/  LOP3.LUT R8, R8, 0x1fc, RZ, 0xc0, !PT ;  /* 0x000001fc08087812 */ /* 0x000fe200078ec0ff */
[----:B------:R-:W-:-:S04]  /*05a0*/  VIADD R7, R7, UR4 ;  /* 0x0000000407077c36 */ /* 0x000fc80008000000 */
[----:B------:R-:W-:Y:S01]  /*05b0*/  IMAD R7, R8, 0x4, R7 ;  /* 0x0000000408077824 */ /* 0x000fe200078e0207 */
[----:B------:R-:W-:Y:S01]  /*05c0*/  BAR.SYNC.DEFER_BLOCKING 0x0 ;  /* 0x0000000000007b1d */ /* 0x000fe20000010000 */
[----:B------:R-:W-:-:S04]  /*05d0*/  SGXT R9, R9, 0x1 ;  /* 0x000000010909781a */ /* 0x000fc80000000200 */
[----:B------:R-:W-:Y:S01]  /*05e0*/  LEA.HI R9, R9, R2, RZ, 0xc ;  /* 0x0000000209097211 */ /* 0x000fe200078f60ff */
[----:B------:R-:W3:Y:S04]  /*05f0*/  LDS.128 R4, [R7] ;  /* 0x0000000007047984 */ /* 0x000ee80000000c00 */
[C---:B-1----:R-:W-:Y:S01]  /*0600*/  IMAD.SHL.U32 R12, R9.reuse, 0x40, RZ ;  /* 0x00000040090c7824 */ /* 0x042fe200078e00ff */
[----:B--2---:R-:W-:Y:S02]  /*0610*/  LOP3.LUT R11, R9, 0xfffff000, RZ, 0xc0, !PT ;  /* 0xfffff000090b7812 */ /* 0x004fe400078ec0ff */
[----:B------:R-:W-:Y:S02]  /*0620*/  LOP3.LUT R9, R3, R0, RZ, 0xfc, !PT ;  /* 0x0000000003097212 */ /* 0x000fe400078efcff */
[----:B------:R-:W-:-:S02]  /*0630*/  LOP3.LUT R12, R12, 0xfffc0000, RZ, 0xc0, !PT ;  /* 0xfffc00000c0c7812 */ /* 0x000fc400078ec0ff */
[----:B------:R-:W-:Y:S02]  /*0640*/  LOP3.LUT R0, R3, 0x10, R0, 0xfe, !PT ;  /* 0x0000001003007812 */ /* 0x000fe400078efe00 */
[----:B------:R-:W-:Y:S02]  /*0650*/  LOP3.LUT R10, R8, 0x200, RZ, 0xfc, !PT ;  /* 0x00000200080a7812 */ /* 0x000fe400078efcff */
[----:B------:R-:W-:Y:S02]  /*0660*/  IADD3 R11, R12, R2, -R11 ;  /* 0x000000020c0b7210 */ /* 0x000fe40007ffe80b */
[C---:B------:R-:W-:Y:S02]  /*0670*/  ISETP.GE.AND P1, PT, R9.reuse, 0x40, PT ;  /* 0x000000400900780c */ /* 0x040fe40003f26270 */
[----:B------:R-:W-:Y:S01]  /*0680*/  ISETP.GE.AND P0, PT, R0, 0x40, PT ;  /* 0x000000400000780c */ /* 0x000fe20003f06270 */
[----:B------:R-:W-:Y:S01]  /*0690*/  IMAD R3, R9, 0x1000, R11 ;  /* 0x0000100009037824 */ /* 0x000fe200078e020b */
[----:B------:R-:W-:-:S03]  /*06a0*/  SHF.R.U32.HI R10, RZ, 0x1, R10 ;  /* 0x00000001ff0a7819 */ /* 0x000fc6000001160a */
[----:B0-----:R-:W-:Y:S01]  /*06b0*/  IMAD.WIDE R2, R3, 0x4, R18 ;  /* 0x0000000403027825 */ /* 0x001fe200078e0212 */
[----:B------:R-:W-:-:S05]  /*06c0*/  LOP3.LUT R10, R10, 0x1f0, RZ, 0xc0, !PT ;  /* 0x000001f00a0a7812 */ /* 0x000fca00078ec0ff */
[----:B------:R-:W-:-:S04]  /*06d0*/  VIADD R9, R10, UR4 ;  /* 0x000000040a097c36 */ /* 0x000fc80008000000 */
[----:B------:R-:W-:Y:S01]  /*06e0*/  IMAD R9, R8, 0x4, R9 ;  /* 0x0000000408097824 */ /* 0x000fe200078e0209 */
[----:B---3--:R0:W-:Y:S02]  /*06f0*/  @!P1 STG.E.128 desc[UR6][R2.64], R4 ;  /* 0x0000000402009986 */ /* 0x0081e4000c101d06 */
[----:B0-----:R-:W-:Y:S05]  /*0700*/  @P0 EXIT ;  /* 0x000000000000094d */ /* 0x001fea0003800000 */
[----:B0-----:R-:W0:Y:S01]  /*0710*/  LDS.128 R4, [R9+0x800] ;  /* 0x0008000009047984 */ /* 0x001e220000000c00 */
[----:B------:R-:W-:-:S04]  /*0720*/  IMAD R11, R0, 0x1000, R11 ;  /* 0x00001000000b7824 */ /* 0x000fc800078e020b */
[----:B------:R-:W-:-:S05]  /*0730*/  IMAD.WIDE R18, R11, 0x4, R18 ;  /* 0x000000040b127825 */ /* 0x000fca00078e0212 */
[----:B0-----:R-:W-:Y:S01]  /*0740*/  STG.E.128 desc[UR6][R18.64], R4 ;  /* 0x0000000412007986 */ /* 0x001fe2000c101d06 */
[----:B------:R-:W-:Y:S05]  /*0750*/  EXIT ;  /* 0x000000000000794d */ /* 0x000fea0003800000 */
.L_x_0:
[----:B------:R-:W-:-:S00]  /*0760*/  BRA `(.L_x_0) ;  /* 0xfffffffc00fc7947 */ /* 0x000fc0000383ffff */
[----:B------:R-:W-:-:S00]  /*0770*/  NOP ;  /* 0x0000000000007918 */ /* 0x000fc00000000000 */
        /* <DEDUP_REMOVED lines=8> */
.L_x_1:


//--------------------- .nv.shared.triton_poi_fused_add_convolution_9 --------------------------
	.section	.nv.shared.triton_poi_fused_add_convolution_9,"aw",@nobits
	.sectionflags	@""
	.align	16
	.zero		1024


//--------------------- .nv.constant0.triton_poi_fused_add_convolution_9 --------------------------
	.section	.nv.constant0.triton_poi_fused_add_convolution_9,"a",@progbits
	.sectionflags	@""
	.align	4
.nv.constant0.triton_poi_fused_add_convolution_9:
	.zero		568
